//
// Generated by NVIDIA NVVM Compiler
//
// Compiler Build ID: CL-36424714
// Cuda compilation tools, release 13.0, V13.0.88
// Based on NVVM 20.0.0
//

.version 9.0
.target sm_100
.address_size 64

	// .globl	mymatmul_kernel0
// _ZZ16mymatmul_kernel0E11data_shared has been demoted
// _ZZ16mymatmul_kernel0E13kernel_shared has been demoted

.visible .entry mymatmul_kernel0(
	.param .u64 .ptr .align 1 mymatmul_kernel0_param_0,
	.param .u64 .ptr .align 1 mymatmul_kernel0_param_1,
	.param .u64 .ptr .align 1 mymatmul_kernel0_param_2
)
.maxntid 128
{
	.local .align 16 .b8 	__local_depot0[1024];
	.reg .b64 	%SP;
	.reg .b64 	%SPL;
	.reg .pred 	%p<5>;
	.reg .b16 	%rs<3>;
	.reg .b32 	%r<58>;
	.reg .b32 	%f<192>;
	.reg .b64 	%rd<28>;
	// demoted variable
	.shared .align 4 .b8 _ZZ16mymatmul_kernel0E11data_shared[4096];
	// demoted variable
	.shared .align 4 .b8 _ZZ16mymatmul_kernel0E13kernel_shared[2048];
	mov.u64 	%SPL, __local_depot0;
	ld.param.u64 	%rd13, [mymatmul_kernel0_param_0];
	ld.param.u64 	%rd14, [mymatmul_kernel0_param_1];
	cvta.to.global.u64 	%rd1, %rd13;
	cvta.to.global.u64 	%rd2, %rd14;
	add.u64 	%rd16, %SPL, 0;
	add.s64 	%rd3, %rd16, 512;
	mov.f32 	%f33, 0f00000000;
	st.local.v4.f32 	[%rd16], {%f33, %f33, %f33, %f33};
	st.local.v4.f32 	[%rd16+512], {%f33, %f33, %f33, %f33};
	st.local.v4.f32 	[%rd16+32], {%f33, %f33, %f33, %f33};
	st.local.v4.f32 	[%rd16+544], {%f33, %f33, %f33, %f33};
	st.local.v4.f32 	[%rd16+64], {%f33, %f33, %f33, %f33};
	st.local.v4.f32 	[%rd16+576], {%f33, %f33, %f33, %f33};
	st.local.v4.f32 	[%rd16+96], {%f33, %f33, %f33, %f33};
	st.local.v4.f32 	[%rd16+608], {%f33, %f33, %f33, %f33};
	st.local.v4.f32 	[%rd16+128], {%f33, %f33, %f33, %f33};
	st.local.v4.f32 	[%rd16+640], {%f33, %f33, %f33, %f33};
	st.local.v4.f32 	[%rd16+160], {%f33, %f33, %f33, %f33};
	st.local.v4.f32 	[%rd16+672], {%f33, %f33, %f33, %f33};
	st.local.v4.f32 	[%rd16+192], {%f33, %f33, %f33, %f33};
	st.local.v4.f32 	[%rd16+704], {%f33, %f33, %f33, %f33};
	st.local.v4.f32 	[%rd16+224], {%f33, %f33, %f33, %f33};
	st.local.v4.f32 	[%rd16+736], {%f33, %f33, %f33, %f33};
	st.local.v4.f32 	[%rd16+256], {%f33, %f33, %f33, %f33};
	st.local.v4.f32 	[%rd16+768], {%f33, %f33, %f33, %f33};
	st.local.v4.f32 	[%rd16+288], {%f33, %f33, %f33, %f33};
	st.local.v4.f32 	[%rd16+800], {%f33, %f33, %f33, %f33};
	st.local.v4.f32 	[%rd16+320], {%f33, %f33, %f33, %f33};
	st.local.v4.f32 	[%rd16+832], {%f33, %f33, %f33, %f33};
	st.local.v4.f32 	[%rd16+352], {%f33, %f33, %f33, %f33};
	st.local.v4.f32 	[%rd16+864], {%f33, %f33, %f33, %f33};
	st.local.v4.f32 	[%rd16+384], {%f33, %f33, %f33, %f33};
	st.local.v4.f32 	[%rd16+896], {%f33, %f33, %f33, %f33};
	st.local.v4.f32 	[%rd16+416], {%f33, %f33, %f33, %f33};
	st.local.v4.f32 	[%rd16+928], {%f33, %f33, %f33, %f33};
	st.local.v4.f32 	[%rd16+448], {%f33, %f33, %f33, %f33};
	st.local.v4.f32 	[%rd16+960], {%f33, %f33, %f33, %f33};
	st.local.v4.f32 	[%rd16+480], {%f33, %f33, %f33, %f33};
	st.local.v4.f32 	[%rd16+992], {%f33, %f33, %f33, %f33};
	add.s64 	%rd26, %rd16, 528;
	st.local.v4.f32 	[%rd16+16], {%f33, %f33, %f33, %f33};
	st.local.v4.f32 	[%rd16+528], {%f33, %f33, %f33, %f33};
	st.local.v4.f32 	[%rd16+48], {%f33, %f33, %f33, %f33};
	st.local.v4.f32 	[%rd16+560], {%f33, %f33, %f33, %f33};
	st.local.v4.f32 	[%rd16+80], {%f33, %f33, %f33, %f33};
	st.local.v4.f32 	[%rd16+592], {%f33, %f33, %f33, %f33};
	st.local.v4.f32 	[%rd16+112], {%f33, %f33, %f33, %f33};
	st.local.v4.f32 	[%rd16+624], {%f33, %f33, %f33, %f33};
	st.local.v4.f32 	[%rd16+144], {%f33, %f33, %f33, %f33};
	st.local.v4.f32 	[%rd16+656], {%f33, %f33, %f33, %f33};
	st.local.v4.f32 	[%rd16+176], {%f33, %f33, %f33, %f33};
	st.local.v4.f32 	[%rd16+688], {%f33, %f33, %f33, %f33};
	st.local.v4.f32 	[%rd16+208], {%f33, %f33, %f33, %f33};
	st.local.v4.f32 	[%rd16+720], {%f33, %f33, %f33, %f33};
	st.local.v4.f32 	[%rd16+240], {%f33, %f33, %f33, %f33};
	st.local.v4.f32 	[%rd16+752], {%f33, %f33, %f33, %f33};
	st.local.v4.f32 	[%rd16+272], {%f33, %f33, %f33, %f33};
	st.local.v4.f32 	[%rd16+784], {%f33, %f33, %f33, %f33};
	st.local.v4.f32 	[%rd16+304], {%f33, %f33, %f33, %f33};
	st.local.v4.f32 	[%rd16+816], {%f33, %f33, %f33, %f33};
	st.local.v4.f32 	[%rd16+336], {%f33, %f33, %f33, %f33};
	st.local.v4.f32 	[%rd16+848], {%f33, %f33, %f33, %f33};
	st.local.v4.f32 	[%rd16+368], {%f33, %f33, %f33, %f33};
	st.local.v4.f32 	[%rd16+880], {%f33, %f33, %f33, %f33};
	st.local.v4.f32 	[%rd16+400], {%f33, %f33, %f33, %f33};
	st.local.v4.f32 	[%rd16+912], {%f33, %f33, %f33, %f33};
	st.local.v4.f32 	[%rd16+432], {%f33, %f33, %f33, %f33};
	st.local.v4.f32 	[%rd16+944], {%f33, %f33, %f33, %f33};
	st.local.v4.f32 	[%rd16+464], {%f33, %f33, %f33, %f33};
	st.local.v4.f32 	[%rd16+976], {%f33, %f33, %f33, %f33};
	st.local.v4.f32 	[%rd16+496], {%f33, %f33, %f33, %f33};
	st.local.v4.f32 	[%rd16+1008], {%f33, %f33, %f33, %f33};
	mov.u32 	%r1, %tid.x;
	mov.u32 	%r2, %ctaid.x;
	shl.b32 	%r21, %r2, 13;
	and.b32  	%r22, %r21, 2147221504;
	shl.b32 	%r23, %r1, 9;
	and.b32  	%r24, %r23, 64512;
	shl.b32 	%r25, %r1, 1;
	and.b32  	%r26, %r25, 2;
	or.b32  	%r27, %r24, %r22;
	or.b32  	%r3, %r27, %r26;
	shl.b32 	%r28, %r2, 7;
	and.b32  	%r4, %r28, 3968;
	or.b32  	%r5, %r4, %r1;
	shl.b32 	%r6, %r1, 3;
	mov.u32 	%r29, _ZZ16mymatmul_kernel0E11data_shared;
	add.s32 	%r7, %r29, %r6;
	shl.b32 	%r30, %r1, 2;
	mov.u32 	%r31, _ZZ16mymatmul_kernel0E13kernel_shared;
	add.s32 	%r8, %r31, %r30;
	or.b32  	%r9, %r30, 60;
	cvt.u16.u32 	%rs1, %r1;
	and.b16  	%rs2, %rs1, 15;
	mul.wide.u16 	%r32, %rs2, 32;
	add.s32 	%r10, %r31, %r32;
	mov.b32 	%r54, 0;
$L__BB0_1:
	bar.sync 	0;
	shl.b32 	%r34, %r54, 2;
	add.s32 	%r35, %r3, %r34;
	mul.wide.u32 	%rd17, %r35, 4;
	add.s64 	%rd18, %rd1, %rd17;
	ld.global.nc.v2.f32 	{%f34, %f35}, [%rd18];
	st.shared.v2.f32 	[%r7], {%f34, %f35};
	ld.global.nc.v2.f32 	{%f36, %f37}, [%rd18+262144];
	st.shared.v2.f32 	[%r7+1024], {%f36, %f37};
	ld.global.nc.v2.f32 	{%f38, %f39}, [%rd18+524288];
	st.shared.v2.f32 	[%r7+2048], {%f38, %f39};
	ld.global.nc.v2.f32 	{%f40, %f41}, [%rd18+786432];
	st.shared.v2.f32 	[%r7+3072], {%f40, %f41};
	shl.b32 	%r36, %r54, 14;
	or.b32  	%r37, %r5, %r36;
	mul.wide.u32 	%rd19, %r37, 4;
	add.s64 	%rd20, %rd2, %rd19;
	ld.global.nc.f32 	%f42, [%rd20];
	st.shared.f32 	[%r8], %f42;
	ld.global.nc.f32 	%f43, [%rd20+16384];
	st.shared.f32 	[%r8+512], %f43;
	ld.global.nc.f32 	%f44, [%rd20+32768];
	st.shared.f32 	[%r8+1024], %f44;
	ld.global.nc.f32 	%f45, [%rd20+49152];
	st.shared.f32 	[%r8+1536], %f45;
	bar.sync 	0;
	mov.b32 	%r55, 0;
$L__BB0_2:
	add.s32 	%r39, %r9, %r55;
	shl.b32 	%r40, %r39, 2;
	mov.u32 	%r41, _ZZ16mymatmul_kernel0E11data_shared;
	add.s32 	%r42, %r41, %r40;
	ld.shared.f32 	%f1, [%r42+2048];
	ld.shared.f32 	%f2, [%r42];
	ld.shared.f32 	%f3, [%r42+1808];
	ld.shared.f32 	%f4, [%r42+-240];
	ld.shared.f32 	%f5, [%r42+1824];
	ld.shared.f32 	%f6, [%r42+-224];
	ld.shared.f32 	%f7, [%r42+1840];
	ld.shared.f32 	%f8, [%r42+-208];
	ld.shared.f32 	%f9, [%r42+1856];
	ld.shared.f32 	%f10, [%r42+-192];
	ld.shared.f32 	%f11, [%r42+1872];
	ld.shared.f32 	%f12, [%r42+-176];
	ld.shared.f32 	%f13, [%r42+1888];
	ld.shared.f32 	%f14, [%r42+-160];
	ld.shared.f32 	%f15, [%r42+1904];
	ld.shared.f32 	%f16, [%r42+-144];
	ld.shared.f32 	%f17, [%r42+1920];
	ld.shared.f32 	%f18, [%r42+-128];
	ld.shared.f32 	%f19, [%r42+1936];
	ld.shared.f32 	%f20, [%r42+-112];
	ld.shared.f32 	%f21, [%r42+1952];
	ld.shared.f32 	%f22, [%r42+-96];
	ld.shared.f32 	%f23, [%r42+1968];
	ld.shared.f32 	%f24, [%r42+-80];
	ld.shared.f32 	%f25, [%r42+1984];
	ld.shared.f32 	%f26, [%r42+-64];
	ld.shared.f32 	%f27, [%r42+2000];
	ld.shared.f32 	%f28, [%r42+-48];
	ld.shared.f32 	%f29, [%r42+2016];
	ld.shared.f32 	%f30, [%r42+-32];
	ld.shared.f32 	%f31, [%r42+2032];
	ld.shared.f32 	%f32, [%r42+-16];
	shl.b32 	%r43, %r55, 9;
	add.s32 	%r13, %r10, %r43;
	mov.b32 	%r56, 4;
	mov.u64 	%rd25, %rd3;
$L__BB0_3:
	ld.local.v2.f32 	{%f46, %f47}, [%rd25+-512];
	add.s32 	%r44, %r13, %r56;
	ld.shared.f32 	%f48, [%r44+-4];
	fma.rn.f32 	%f49, %f4, %f48, %f46;
	ld.local.v2.f32 	{%f50, %f51}, [%rd25];
	fma.rn.f32 	%f52, %f3, %f48, %f50;
	ld.shared.f32 	%f53, [%r44];
	fma.rn.f32 	%f54, %f4, %f53, %f47;
	st.local.v2.f32 	[%rd25+-512], {%f49, %f54};
	fma.rn.f32 	%f55, %f3, %f53, %f51;
	st.local.v2.f32 	[%rd25], {%f52, %f55};
	ld.local.v2.f32 	{%f56, %f57}, [%rd25+-480];
	fma.rn.f32 	%f58, %f6, %f48, %f56;
	ld.local.v2.f32 	{%f59, %f60}, [%rd25+32];
	fma.rn.f32 	%f61, %f5, %f48, %f59;
	fma.rn.f32 	%f62, %f6, %f53, %f57;
	st.local.v2.f32 	[%rd25+-480], {%f58, %f62};
	fma.rn.f32 	%f63, %f5, %f53, %f60;
	st.local.v2.f32 	[%rd25+32], {%f61, %f63};
	ld.local.v2.f32 	{%f64, %f65}, [%rd25+-448];
	fma.rn.f32 	%f66, %f8, %f48, %f64;
	ld.local.v2.f32 	{%f67, %f68}, [%rd25+64];
	fma.rn.f32 	%f69, %f7, %f48, %f67;
	fma.rn.f32 	%f70, %f8, %f53, %f65;
	st.local.v2.f32 	[%rd25+-448], {%f66, %f70};
	fma.rn.f32 	%f71, %f7, %f53, %f68;
	st.local.v2.f32 	[%rd25+64], {%f69, %f71};
	ld.local.v2.f32 	{%f72, %f73}, [%rd25+-416];
	fma.rn.f32 	%f74, %f10, %f48, %f72;
	ld.local.v2.f32 	{%f75, %f76}, [%rd25+96];
	fma.rn.f32 	%f77, %f9, %f48, %f75;
	fma.rn.f32 	%f78, %f10, %f53, %f73;
	st.local.v2.f32 	[%rd25+-416], {%f74, %f78};
	fma.rn.f32 	%f79, %f9, %f53, %f76;
	st.local.v2.f32 	[%rd25+96], {%f77, %f79};
	ld.local.v2.f32 	{%f80, %f81}, [%rd25+-384];
	fma.rn.f32 	%f82, %f12, %f48, %f80;
	ld.local.v2.f32 	{%f83, %f84}, [%rd25+128];
	fma.rn.f32 	%f85, %f11, %f48, %f83;
	fma.rn.f32 	%f86, %f12, %f53, %f81;
	st.local.v2.f32 	[%rd25+-384], {%f82, %f86};
	fma.rn.f32 	%f87, %f11, %f53, %f84;
	st.local.v2.f32 	[%rd25+128], {%f85, %f87};
	ld.local.v2.f32 	{%f88, %f89}, [%rd25+-352];
	fma.rn.f32 	%f90, %f14, %f48, %f88;
	ld.local.v2.f32 	{%f91, %f92}, [%rd25+160];
	fma.rn.f32 	%f93, %f13, %f48, %f91;
	fma.rn.f32 	%f94, %f14, %f53, %f89;
	st.local.v2.f32 	[%rd25+-352], {%f90, %f94};
	fma.rn.f32 	%f95, %f13, %f53, %f92;
	st.local.v2.f32 	[%rd25+160], {%f93, %f95};
	ld.local.v2.f32 	{%f96, %f97}, [%rd25+-320];
	fma.rn.f32 	%f98, %f16, %f48, %f96;
	ld.local.v2.f32 	{%f99, %f100}, [%rd25+192];
	fma.rn.f32 	%f101, %f15, %f48, %f99;
	fma.rn.f32 	%f102, %f16, %f53, %f97;
	st.local.v2.f32 	[%rd25+-320], {%f98, %f102};
	fma.rn.f32 	%f103, %f15, %f53, %f100;
	st.local.v2.f32 	[%rd25+192], {%f101, %f103};
	ld.local.v2.f32 	{%f104, %f105}, [%rd25+-288];
	fma.rn.f32 	%f106, %f18, %f48, %f104;
	ld.local.v2.f32 	{%f107, %f108}, [%rd25+224];
	fma.rn.f32 	%f109, %f17, %f48, %f107;
	fma.rn.f32 	%f110, %f18, %f53, %f105;
	st.local.v2.f32 	[%rd25+-288], {%f106, %f110};
	fma.rn.f32 	%f111, %f17, %f53, %f108;
	st.local.v2.f32 	[%rd25+224], {%f109, %f111};
	ld.local.v2.f32 	{%f112, %f113}, [%rd25+-256];
	fma.rn.f32 	%f114, %f20, %f48, %f112;
	ld.local.v2.f32 	{%f115, %f116}, [%rd25+256];
	fma.rn.f32 	%f117, %f19, %f48, %f115;
	fma.rn.f32 	%f118, %f20, %f53, %f113;
	st.local.v2.f32 	[%rd25+-256], {%f114, %f118};
	fma.rn.f32 	%f119, %f19, %f53, %f116;
	st.local.v2.f32 	[%rd25+256], {%f117, %f119};
	ld.local.v2.f32 	{%f120, %f121}, [%rd25+-224];
	fma.rn.f32 	%f122, %f22, %f48, %f120;
	ld.local.v2.f32 	{%f123, %f124}, [%rd25+288];
	fma.rn.f32 	%f125, %f21, %f48, %f123;
	fma.rn.f32 	%f126, %f22, %f53, %f121;
	st.local.v2.f32 	[%rd25+-224], {%f122, %f126};
	fma.rn.f32 	%f127, %f21, %f53, %f124;
	st.local.v2.f32 	[%rd25+288], {%f125, %f127};
	ld.local.v2.f32 	{%f128, %f129}, [%rd25+-192];
	fma.rn.f32 	%f130, %f24, %f48, %f128;
	ld.local.v2.f32 	{%f131, %f132}, [%rd25+320];
	fma.rn.f32 	%f133, %f23, %f48, %f131;
	fma.rn.f32 	%f134, %f24, %f53, %f129;
	st.local.v2.f32 	[%rd25+-192], {%f130, %f134};
	fma.rn.f32 	%f135, %f23, %f53, %f132;
	st.local.v2.f32 	[%rd25+320], {%f133, %f135};
	ld.local.v2.f32 	{%f136, %f137}, [%rd25+-160];
	fma.rn.f32 	%f138, %f26, %f48, %f136;
	ld.local.v2.f32 	{%f139, %f140}, [%rd25+352];
	fma.rn.f32 	%f141, %f25, %f48, %f139;
	fma.rn.f32 	%f142, %f26, %f53, %f137;
	st.local.v2.f32 	[%rd25+-160], {%f138, %f142};
	fma.rn.f32 	%f143, %f25, %f53, %f140;
	st.local.v2.f32 	[%rd25+352], {%f141, %f143};
	ld.local.v2.f32 	{%f144, %f145}, [%rd25+-128];
	fma.rn.f32 	%f146, %f28, %f48, %f144;
	ld.local.v2.f32 	{%f147, %f148}, [%rd25+384];
	fma.rn.f32 	%f149, %f27, %f48, %f147;
	fma.rn.f32 	%f150, %f28, %f53, %f145;
	st.local.v2.f32 	[%rd25+-128], {%f146, %f150};
	fma.rn.f32 	%f151, %f27, %f53, %f148;
	st.local.v2.f32 	[%rd25+384], {%f149, %f151};
	ld.local.v2.f32 	{%f152, %f153}, [%rd25+-96];
	fma.rn.f32 	%f154, %f30, %f48, %f152;
	ld.local.v2.f32 	{%f155, %f156}, [%rd25+416];
	fma.rn.f32 	%f157, %f29, %f48, %f155;
	fma.rn.f32 	%f158, %f30, %f53, %f153;
	st.local.v2.f32 	[%rd25+-96], {%f154, %f158};
	fma.rn.f32 	%f159, %f29, %f53, %f156;
	st.local.v2.f32 	[%rd25+416], {%f157, %f159};
	ld.local.v2.f32 	{%f160, %f161}, [%rd25+-64];
	fma.rn.f32 	%f162, %f32, %f48, %f160;
	ld.local.v2.f32 	{%f163, %f164}, [%rd25+448];
	fma.rn.f32 	%f165, %f31, %f48, %f163;
	fma.rn.f32 	%f166, %f32, %f53, %f161;
	st.local.v2.f32 	[%rd25+-64], {%f162, %f166};
	fma.rn.f32 	%f167, %f31, %f53, %f164;
	st.local.v2.f32 	[%rd25+448], {%f165, %f167};
	ld.local.v2.f32 	{%f168, %f169}, [%rd25+-32];
	fma.rn.f32 	%f170, %f2, %f48, %f168;
	ld.local.v2.f32 	{%f171, %f172}, [%rd25+480];
	fma.rn.f32 	%f173, %f1, %f48, %f171;
	fma.rn.f32 	%f174, %f2, %f53, %f169;
	st.local.v2.f32 	[%rd25+-32], {%f170, %f174};
	fma.rn.f32 	%f175, %f1, %f53, %f172;
	st.local.v2.f32 	[%rd25+480], {%f173, %f175};
	add.s32 	%r56, %r56, 8;
	add.s64 	%rd25, %rd25, 8;
	setp.ne.s32 	%p1, %r56, 36;
	@%p1 bra 	$L__BB0_3;
	add.s32 	%r55, %r55, 1;
	setp.ne.s32 	%p2, %r55, 4;
	@%p2 bra 	$L__BB0_2;
	add.s32 	%r54, %r54, 1;
	setp.ne.s32 	%p3, %r54, 256;
	@%p3 bra 	$L__BB0_1;
	ld.param.u64 	%rd24, [mymatmul_kernel0_param_2];
	shl.b32 	%r46, %r2, 15;
	and.b32  	%r47, %r46, 2146435072;
	shl.b32 	%r48, %r1, 12;
	and.b32  	%r49, %r48, 458752;
	or.b32  	%r50, %r47, %r49;
	or.b32  	%r51, %r50, %r4;
	and.b32  	%r52, %r6, 120;
	add.s32 	%r53, %r51, %r52;
	mul.wide.u32 	%rd21, %r53, 4;
	cvta.to.global.u64 	%rd22, %rd24;
	add.s64 	%rd23, %rd21, %rd22;
	add.s64 	%rd27, %rd23, 2097152;
	mov.b32 	%r57, 0;
$L__BB0_7:
	ld.local.v4.f32 	{%f176, %f177, %f178, %f179}, [%rd26+-528];
	st.global.f32 	[%rd27+-2097152], %f176;
	ld.local.v4.f32 	{%f180, %f181, %f182, %f183}, [%rd26+-16];
	st.global.f32 	[%rd27], %f180;
	st.global.f32 	[%rd27+-2097148], %f177;
	st.global.f32 	[%rd27+4], %f181;
	st.global.f32 	[%rd27+-2097144], %f178;
	st.global.f32 	[%rd27+8], %f182;
	st.global.f32 	[%rd27+-2097140], %f179;
	st.global.f32 	[%rd27+12], %f183;
	ld.local.v4.f32 	{%f184, %f185, %f186, %f187}, [%rd26+-512];
	st.global.f32 	[%rd27+-2097136], %f184;
	ld.local.v4.f32 	{%f188, %f189, %f190, %f191}, [%rd26];
	st.global.f32 	[%rd27+16], %f188;
	st.global.f32 	[%rd27+-2097132], %f185;
	st.global.f32 	[%rd27+20], %f189;
	st.global.f32 	[%rd27+-2097128], %f186;
	st.global.f32 	[%rd27+24], %f190;
	st.global.f32 	[%rd27+-2097124], %f187;
	st.global.f32 	[%rd27+28], %f191;
	add.s32 	%r57, %r57, 1;
	add.s64 	%rd27, %rd27, 16384;
	add.s64 	%rd26, %rd26, 32;
	setp.ne.s32 	%p4, %r57, 16;
	@%p4 bra 	$L__BB0_7;
	ret;

}


// ===== COMPILED SASS (sm_100) =====

	.target	sm_100

	.elftype	@"ET_EXEC"


//--------------------- .note.nv.tkinfo           --------------------------
	.section	.note.nv.tkinfo,"",@"SHT_NOTE"
	.sectionflags	@"SHF_NOTE_NV_TKINFO"
	.tkinfo
        /*0018*/ 	.word	0x00000002
        /*0030*/ 	.string	""
        /*0030*/ 	.string	"ptxas"
        /*0030*/ 	.string	"Cuda compilation tools, release 13.0, V13.0.88"
        /*0030*/ 	.string	"Build cuda_13.0.r13.0/compiler.36424714_0"
        /*0030*/ 	.string	"-arch sm_100 -m 64 "



//--------------------- .note.nv.cuinfo           --------------------------
	.section	.note.nv.cuinfo,"",@"SHT_NOTE"
	.sectionflags	@"SHF_NOTE_NV_CUINFO"
        /*0018*/ 	.short	0x0002
        /*001a*/ 	.short	0x0064
        /*001c*/ 	.short	0x0082
	.zero		2


//--------------------- .nv.info                  --------------------------
	.section	.nv.info,"",@"SHT_CUDA_INFO"
	.align	4


	//----- nvinfo : EIATTR_REGCOUNT
	.align		4
        /*0000*/ 	.byte	0x04, 0x2f
        /*0002*/ 	.short	(.L_1 - .L_0)
	.align		4
.L_0:
        /*0004*/ 	.word	index@(mymatmul_kernel0)
        /*0008*/ 	.word	0x0000003f


	//----- nvinfo : EIATTR_FRAME_SIZE
	.align		4
.L_1:
        /*000c*/ 	.byte	0x04, 0x11
        /*000e*/ 	.short	(.L_3 - .L_2)
	.align		4
.L_2:
        /*0010*/ 	.word	index@(mymatmul_kernel0)
        /*0014*/ 	.word	0x00000400


	//----- nvinfo : EIATTR_MIN_STACK_SIZE
	.align		4
.L_3:
        /*0018*/ 	.byte	0x04, 0x12
        /*001a*/ 	.short	(.L_5 - .L_4)
	.align		4
.L_4:
        /*001c*/ 	.word	index@(mymatmul_kernel0)
        /*0020*/ 	.word	0x00000400
.L_5:


//--------------------- .nv.compat                --------------------------
	.section	.nv.compat,"",@"SHT_CUDA_COMPAT_INFO"
	.align	4
        /*0000*/ 	.byte	0x02, 0x09, 0x00, 0x00, 0x02, 0x02, 0x01, 0x00, 0x02, 0x05, 0x05, 0x00, 0x03, 0x07, 0x01, 0x01
        /*0010*/ 	.byte	0x02, 0x03, 0x00, 0x00, 0x02, 0x06, 0x01, 0x00, 0x04, 0x0b, 0x08, 0x00, 0x09, 0x00, 0x00, 0x00
        /*0020*/ 	.byte	0x00, 0x00, 0x00, 0x00


//--------------------- .nv.info.mymatmul_kernel0 --------------------------
	.section	.nv.info.mymatmul_kernel0,"",@"SHT_CUDA_INFO"
	.sectionflags	@""
	.align	4


	//----- nvinfo : EIATTR_CUDA_API_VERSION
	.align		4
        /*0000*/ 	.byte	0x04, 0x37
        /*0002*/ 	.short	(.L_7 - .L_6)
.L_6:
        /*0004*/ 	.word	0x00000082


	//----- nvinfo : EIATTR_KPARAM_INFO
	.align		4
.L_7:
        /*0008*/ 	.byte	0x04, 0x17
        /*000a*/ 	.short	(.L_9 - .L_8)
.L_8:
        /*000c*/ 	.word	0x00000000
        /*0010*/ 	.short	0x0002
        /*0012*/ 	.short	0x0010
        /*0014*/ 	.byte	0x00, 0xf5, 0x21, 0x00


	//----- nvinfo : EIATTR_KPARAM_INFO
	.align		4
.L_9:
        /*0018*/ 	.byte	0x04, 0x17
        /*001a*/ 	.short	(.L_11 - .L_10)
.L_10:
        /*001c*/ 	.word	0x00000000
        /*0020*/ 	.short	0x0001
        /*0022*/ 	.short	0x0008
        /*0024*/ 	.byte	0x00, 0xf5, 0x21, 0x00


	//----- nvinfo : EIATTR_KPARAM_INFO
	.align		4
.L_11:
        /*0028*/ 	.byte	0x04, 0x17
        /*002a*/ 	.short	(.L_13 - .L_12)
.L_12:
        /*002c*/ 	.word	0x00000000
        /*0030*/ 	.short	0x0000
        /*0032*/ 	.short	0x0000
        /*0034*/ 	.byte	0x00, 0xf5, 0x21, 0x00


	//----- nvinfo : EIATTR_SPARSE_MMA_MASK
	.align		4
.L_13:
        /*0038*/ 	.byte	0x03, 0x50
        /*003a*/ 	.short	0x0000


	//----- nvinfo : EIATTR_MAXREG_COUNT
	.align		4
        /*003c*/ 	.byte	0x03, 0x1b
        /*003e*/ 	.short	0x00ff


	//----- nvinfo : EIATTR_NUM_BARRIERS
	.align		4
        /*0040*/ 	.byte	0x02, 0x4c
        /*0042*/ 	.byte	0x01
	.zero		1


	//----- nvinfo : EIATTR_MERCURY_ISA_VERSION
	.align		4
        /*0044*/ 	.byte	0x03, 0x5f
        /*0046*/ 	.short	0x0101


	//----- nvinfo : EIATTR_VRC_CTA_INIT_COUNT
	.align		4
        /*0048*/ 	.byte	0x02, 0x4a
	.zero		1
	.zero		1


	//----- nvinfo : EIATTR_EXIT_INSTR_OFFSETS
	.align		4
        /*004c*/ 	.byte	0x04, 0x1c
        /*004e*/ 	.short	(.L_15 - .L_14)


	//   ....[0]....
.L_14:
        /*0050*/ 	.word	0x00001e30


	//----- nvinfo : EIATTR_MAX_THREADS
	.align		4
.L_15:
        /*0054*/ 	.byte	0x04, 0x05
        /*0056*/ 	.short	(.L_17 - .L_16)
.L_16:
        /*0058*/ 	.word	0x00000080
        /*005c*/ 	.word	0x00000001
        /*0060*/ 	.word	0x00000001


	//----- nvinfo : EIATTR_CBANK_PARAM_SIZE
	.align		4
.L_17:
        /*0064*/ 	.byte	0x03, 0x19
        /*0066*/ 	.short	0x0018


	//----- nvinfo : EIATTR_PARAM_CBANK
	.align		4
        /*0068*/ 	.byte	0x04, 0x0a
        /*006a*/ 	.short	(.L_19 - .L_18)
	.align		4
.L_18:
        /*006c*/ 	.word	index@(.nv.constant0.mymatmul_kernel0)
        /*0070*/ 	.short	0x0380
        /*0072*/ 	.short	0x0018


	//----- nvinfo : EIATTR_SW_WAR
	.align		4
.L_19:
        /*0074*/ 	.byte	0x04, 0x36
        /*0076*/ 	.short	(.L_21 - .L_20)
.L_20:
        /*0078*/ 	.word	0x00000008
.L_21:


//--------------------- .nv.callgraph             --------------------------
	.section	.nv.callgraph,"",@"SHT_CUDA_CALLGRAPH"
	.align	4
	.sectionentsize	8
	.align		4
        /*0000*/ 	.word	0x00000000
	.align		4
        /*0004*/ 	.word	0xffffffff
	.align		4
        /*0008*/ 	.word	0x00000000
	.align		4
        /*000c*/ 	.word	0xfffffffe
	.align		4
        /*0010*/ 	.word	0x00000000
	.align		4
        /*0014*/ 	.word	0xfffffffd
	.align		4
        /*0018*/ 	.word	0x00000000
	.align		4
        /*001c*/ 	.word	0xfffffffc


//--------------------- .text.mymatmul_kernel0    --------------------------
	.section	.text.mymatmul_kernel0,"ax",@progbits
	.align	128
        .global         mymatmul_kernel0
        .type           mymatmul_kernel0,@function
        .size           mymatmul_kernel0,(.L_x_5 - mymatmul_kernel0)
        .other          mymatmul_kernel0,@"STO_CUDA_ENTRY STV_DEFAULT"
mymatmul_kernel0:
.text.mymatmul_kernel0:
[----:B------:R-:W0:Y:S02]  /*0000*/  LDC R1, c[0x0][0x37c] ;  /* 0x0000df00ff017b82 */ /* 0x000e240000000800 */
[----:B0-----:R-:W-:Y:S01]  /*0010*/  IADD3 R1, PT, PT, R1, -0x400, RZ ;  /* 0xfffffc0001017810 */ /* 0x001fe20007ffe0ff */
[----:B------:R-:W0:Y:S01]  /*0020*/  S2R R58, SR_CTAID.X ;  /* 0x00000000003a7919 */ /* 0x000e220000002500 */
[----:B------:R-:W1:Y:S02]  /*0030*/  LDCU.64 UR12, c[0x0][0x358] ;  /* 0x00006b00ff0c77ac */ /* 0x000e640008000a00 */
[----:B------:R-:W-:Y:S01]  /*0040*/  R2UR UR7, R1 ;  /* 0x00000000010772ca */ /* 0x000fe200000e0000 */
[----:B------:R2:W-:Y:S01]  /*0050*/  STL.128 [R1], RZ ;  /* 0x000000ff01007387 */ /* 0x0005e20000100c00 */
[----:B------:R-:W-:-:S03]  /*0060*/  UMOV UR4, URZ ;  /* 0x000000ff00047c82 */ /* 0x000fc60008000000 */
[----:B------:R2:W-:Y:S04]  /*0070*/  STL.128 [R1+0x200], RZ ;  /* 0x000200ff01007387 */ /* 0x0005e80000100c00 */
[----:B------:R2:W-:Y:S04]  /*0080*/  STL.128 [R1+0x20], RZ ;  /* 0x000020ff01007387 */ /* 0x0005e80000100c00 */
[----:B------:R2:W-:Y:S01]  /*0090*/  STL.128 [R1+0x220], RZ ;  /* 0x000220ff01007387 */ /* 0x0005e20000100c00 */
[----:B------:R-:W-:Y:S02]  /*00a0*/  UIADD3 UR8, UPT, UPT, UR7, 0x200, URZ ;  /* 0x0000020007087890 */ /* 0x000fe4000fffe0ff */
[----:B------:R-:W-:Y:S01]  /*00b0*/  UIADD3 UR7, UPT, UPT, UR7, 0x210, URZ ;  /* 0x0000021007077890 */ /* 0x000fe2000fffe0ff */
[----:B------:R2:W-:Y:S04]  /*00c0*/  STL.128 [R1+0x40], RZ ;  /* 0x000040ff01007387 */ /* 0x0005e80000100c00 */
        /* <DEDUP_REMOVED lines=58> */
[----:B01----:R2:W-:Y:S02]  /*0470*/  STL.128 [R1+0x3f0], RZ ;  /* 0x0003f0ff01007387 */ /* 0x0035e40000100c00 */
.L_x_2:
[----:B------:R-:W0:Y:S01]  /*0480*/  S2R R0, SR_TID.X ;  /* 0x0000000000007919 */ /* 0x000e220000002100 */
[----:B-1----:R-:W1:Y:S01]  /*0490*/  LDC.64 R2, c[0x0][0x380] ;  /* 0x0000e000ff027b82 */ /* 0x002e620000000a00 */
[----:B------:R-:W-:Y:S01]  /*04a0*/  SHF.L.U32 R6, R58, 0xd, RZ ;  /* 0x0000000d3a067819 */ /* 0x000fe200000006ff */
[----:B------:R-:W-:Y:S02]  /*04b0*/  USHF.L.U32 UR5, UR4, 0xe, URZ ;  /* 0x0000000e04057899 */ /* 0x000fe400080006ff */
[----:B------:R-:W-:-:S04]  /*04c0*/  MOV R8, UR4 ;  /* 0x0000000400087c02 */ /* 0x000fc80008000f00 */
[----:B------:R-:W3:Y:S01]  /*04d0*/  LDC.64 R4, c[0x0][0x388] ;  /* 0x0000e200ff047b82 */ /* 0x000ee20000000a00 */
[----:B0-----:R-:W-:-:S04]  /*04e0*/  SHF.L.U32 R7, R0, 0x9, RZ ;  /* 0x0000000900077819 */ /* 0x001fc800000006ff */
[----:B------:R-:W-:-:S04]  /*04f0*/  LOP3.LUT R7, R7, 0xfc00, RZ, 0xc0, !PT ;  /* 0x0000fc0007077812 */ /* 0x000fc800078ec0ff */
[----:B------:R-:W-:Y:S02]  /*0500*/  LOP3.LUT R7, R7, 0x7ffc0000, R6, 0xf8, !PT ;  /* 0x7ffc000007077812 */ /* 0x000fe400078ef806 */
[----:B------:R-:W-:-:S04]  /*0510*/  SHF.L.U32 R6, R0, 0x1, RZ ;  /* 0x0000000100067819 */ /* 0x000fc800000006ff */
[----:B------:R-:W-:Y:S02]  /*0520*/  LOP3.LUT R7, R7, 0x2, R6, 0xf8, !PT ;  /* 0x0000000207077812 */ /* 0x000fe400078ef806 */
[----:B------:R-:W-:Y:S02]  /*0530*/  SHF.L.U32 R6, R58, 0x7, RZ ;  /* 0x000000073a067819 */ /* 0x000fe400000006ff */
[----:B------:R-:W-:Y:S02]  /*0540*/  LEA R7, R8, R7, 0x2 ;  /* 0x0000000708077211 */ /* 0x000fe400078e10ff */
[----:B------:R-:W-:-:S03]  /*0550*/  LOP3.LUT R9, R6, 0xf80, RZ, 0xc0, !PT ;  /* 0x00000f8006097812 */ /* 0x000fc600078ec0ff */
[----:B-1----:R-:W-:Y:S01]  /*0560*/  IMAD.WIDE.U32 R2, R7, 0x4, R2 ;  /* 0x0000000407027825 */ /* 0x002fe200078e0002 */
[----:B------:R-:W-:-:S04]  /*0570*/  LOP3.LUT R9, R9, UR5, R0, 0xfe, !PT ;  /* 0x0000000509097c12 */ /* 0x000fc8000f8efe00 */
[----:B------:R-:W4:Y:S01]  /*0580*/  LDG.E.64.CONSTANT R6, desc[UR12][R2.64] ;  /* 0x0000000c02067981 */ /* 0x000f22000c1e9b00 */
[----:B---3--:R-:W-:-:S03]  /*0590*/  IMAD.WIDE.U32 R4, R9, 0x4, R4 ;  /* 0x0000000409047825 */ /* 0x008fc600078e0004 */
[----:B------:R-:W3:Y:S04]  /*05a0*/  LDG.E.64.CONSTANT R8, desc[UR12][R2.64+0x40000] ;  /* 0x0400000c02087981 */ /* 0x000ee8000c1e9b00 */
[----:B------:R-:W5:Y:S04]  /*05b0*/  LDG.E.64.CONSTANT R10, desc[UR12][R2.64+0x80000] ;  /* 0x0800000c020a7981 */ /* 0x000f68000c1e9b00 */
[----:B------:R0:W2:Y:S04]  /*05c0*/  LDG.E.64.CONSTANT R12, desc[UR12][R2.64+0xc0000] ;  /* 0x0c00000c020c7981 */ /* 0x0000a8000c1e9b00 */
[----:B------:R-:W2:Y:S04]  /*05d0*/  LDG.E.CONSTANT R15, desc[UR12][R4.64] ;  /* 0x0000000c040f7981 */ /* 0x000ea8000c1e9900 */
[----:B------:R-:W2:Y:S04]  /*05e0*/  LDG.E.CONSTANT R17, desc[UR12][R4.64+0x4000] ;  /* 0x0040000c04117981 */ /* 0x000ea8000c1e9900 */
[----:B------:R-:W2:Y:S04]  /*05f0*/  LDG.E.CONSTANT R19, desc[UR12][R4.64+0x8000] ;  /* 0x0080000c04137981 */ /* 0x000ea8000c1e9900 */
[----:B------:R-:W2:Y:S01]  /*0600*/  LDG.E.CONSTANT R21, desc[UR12][R4.64+0xc000] ;  /* 0x00c0000c04157981 */ /* 0x000ea2000c1e9900 */
[----:B------:R-:W1:Y:S01]  /*0610*/  S2UR UR6, SR_CgaCtaId ;  /* 0x00000000000679c3 */ /* 0x000e620000008800 */
[----:B------:R-:W-:Y:S01]  /*0620*/  UMOV UR5, 0x400 ;  /* 0x0000040000057882 */ /* 0x000fe20000000000 */
[----:B------:R-:W-:-:S02]  /*0630*/  SHF.L.U32 R14, R0, 0x3, RZ ;  /* 0x00000003000e7819 */ /* 0x000fc400000006ff */
[----:B0-----:R-:W-:Y:S01]  /*0640*/  SHF.L.U32 R2, R0, 0x2, RZ ;  /* 0x0000000200027819 */ /* 0x001fe200000006ff */
[----:B-1----:R-:W-:-:S03]  /*0650*/  ULEA UR9, UR6, UR5, 0x18 ;  /* 0x0000000506097291 */ /* 0x002fc6000f8ec0ff */
[----:B------:R-:W-:Y:S01]  /*0660*/  BAR.SYNC.DEFER_BLOCKING 0x0 ;  /* 0x0000000000007b1d */ /* 0x000fe20000010000 */
[----:B------:R-:W-:-:S04]  /*0670*/  UIADD3 UR5, UPT, UPT, UR5, 0x1000, URZ ;  /* 0x0000100005057890 */ /* 0x000fc8000fffe0ff */
[----:B------:R-:W-:Y:S02]  /*0680*/  ULEA UR10, UR6, UR5, 0x18 ;  /* 0x00000005060a7291 */ /* 0x000fe4000f8ec0ff */
[----:B------:R-:W-:Y:S01]  /*0690*/  UIADD3 UR4, UPT, UPT, UR4, 0x1, URZ ;  /* 0x0000000104047890 */ /* 0x000fe2000fffe0ff */
[----:B------:R-:W-:-:S03]  /*06a0*/  UMOV UR5, URZ ;  /* 0x000000ff00057c82 */ /* 0x000fc60008000000 */
[----:B------:R-:W-:Y:S01]  /*06b0*/  UISETP.NE.AND UP1, UPT, UR4, 0x100, UPT ;  /* 0x000001000400788c */ /* 0x000fe2000bf25270 */
[----:B----4-:R0:W-:Y:S04]  /*06c0*/  STS.64 [R14+UR9], R6 ;  /* 0x000000060e007988 */ /* 0x0101e80008000a09 */
[----:B---3--:R0:W-:Y:S04]  /*06d0*/  STS.64 [R14+UR9+0x400], R8 ;  /* 0x000400080e007988 */ /* 0x0081e80008000a09 */
[----:B-----5:R0:W-:Y:S04]  /*06e0*/  STS.64 [R14+UR9+0x800], R10 ;  /* 0x0008000a0e007988 */ /* 0x0201e80008000a09 */
[----:B--2---:R0:W-:Y:S04]  /*06f0*/  STS.64 [R14+UR9+0xc00], R12 ;  /* 0x000c000c0e007988 */ /* 0x0041e80008000a09 */
[----:B------:R0:W-:Y:S04]  /*0700*/  STS [R2+UR10], R15 ;  /* 0x0000000f02007988 */ /* 0x0001e8000800080a */
[----:B------:R0:W-:Y:S04]  /*0710*/  STS [R2+UR10+0x200], R17 ;  /* 0x0002001102007988 */ /* 0x0001e8000800080a */
[----:B------:R0:W-:Y:S04]  /*0720*/  STS [R2+UR10+0x400], R19 ;  /* 0x0004001302007988 */ /* 0x0001e8000800080a */
[----:B------:R0:W-:Y:S01]  /*0730*/  STS [R2+UR10+0x600], R21 ;  /* 0x0006001502007988 */ /* 0x0001e2000800080a */
[----:B------:R-:W-:Y:S06]  /*0740*/  BAR.SYNC.DEFER_BLOCKING 0x0 ;  /* 0x0000000000007b1d */ /* 0x000fec0000010000 */
.L_x_1:
[----:B-1----:R-:W1:Y:S01]  /*0750*/  S2UR UR9, SR_CgaCtaId ;  /* 0x00000000000979c3 */ /* 0x002e620000008800 */
[----:B------:R-:W-:Y:S01]  /*0760*/  UMOV UR6, 0x400 ;  /* 0x0000040000067882 */ /* 0x000fe20000000000 */
[----:B------:R-:W-:Y:S02]  /*0770*/  LOP3.LUT R3, R2, 0x3c, RZ, 0xfc, !PT ;  /* 0x0000003c02037812 */ /* 0x000fe400078efcff */
[----:B0-----:R-:W-:Y:S02]  /*0780*/  LOP3.LUT R10, R0, 0xf, RZ, 0xc0, !PT ;  /* 0x0000000f000a7812 */ /* 0x001fe400078ec0ff */
[----:B------:R-:W-:Y:S02]  /*0790*/  IADD3 R3, PT, PT, R3, UR5, RZ ;  /* 0x0000000503037c10 */ /* 0x000fe4000fffe0ff */
[----:B------:R-:W-:Y:S01]  /*07a0*/  MOV R31, UR5 ;  /* 0x00000005001f7c02 */ /* 0x000fe20008000f00 */
[----:B------:R-:W-:Y:S01]  /*07b0*/  UIADD3 UR5, UPT, UPT, UR5, 0x1, URZ ;  /* 0x0000000105057890 */ /* 0x000fe2000fffe0ff */
[----:B------:R-:W-:-:S03]  /*07c0*/  LEA R10, R10, UR10, 0x5 ;  /* 0x0000000a0a0a7c11 */ /* 0x000fc6000f8e28ff */
[----:B------:R-:W-:Y:S01]  /*07d0*/  UISETP.NE.AND UP2, UPT, UR5, 0x4, UPT ;  /* 0x000000040500788c */ /* 0x000fe2000bf45270 */
[----:B------:R-:W-:Y:S01]  /*07e0*/  LEA R10, R31, R10, 0x9 ;  /* 0x0000000a1f0a7211 */ /* 0x000fe200078e48ff */
[----:B-1----:R-:W-:-:S03]  /*07f0*/  ULEA UR6, UR9, UR6, 0x18 ;  /* 0x0000000609067291 */ /* 0x002fc6000f8ec0ff */
[----:B------:R-:W-:-:S03]  /*0800*/  UMOV UR9, 0x4 ;  /* 0x0000000400097882 */ /* 0x000fc60000000000 */
[----:B------:R-:W-:Y:S01]  /*0810*/  LEA R30, R3, UR6, 0x2 ;  /* 0x00000006031e7c11 */ /* 0x000fe2000f8e10ff */
[----:B------:R-:W-:-:S04]  /*0820*/  UMOV UR6, UR8 ;  /* 0x0000000800067c82 */ /* 0x000fc80008000000 */
[----:B------:R0:W1:Y:S04]  /*0830*/  LDS R57, [R30+0x800] ;  /* 0x000800001e397984 */ /* 0x0000680000000800 */
[----:B------:R0:W2:Y:S04]  /*0840*/  LDS R56, [R30] ;  /* 0x000000001e387984 */ /* 0x0000a80000000800 */
[----:B------:R0:W3:Y:S04]  /*0850*/  LDS R55, [R30+0x710] ;  /* 0x000710001e377984 */ /* 0x0000e80000000800 */
[----:B------:R0:W4:Y:S04]  /*0860*/  LDS R54, [R30+-0xf0] ;  /* 0xffff10001e367984 */ /* 0x0001280000000800 */
[----:B------:R0:W0:Y:S04]  /*0870*/  LDS R48, [R30+0x720] ;  /* 0x000720001e307984 */ /* 0x0000280000000800 */
[----:B------:R0:W0:Y:S04]  /*0880*/  LDS R28, [R30+-0xe0] ;  /* 0xffff20001e1c7984 */ /* 0x0000280000000800 */
        /* <DEDUP_REMOVED lines=25> */
[----:B-1234-:R0:W0:Y:S02]  /*0a20*/  LDS R8, [R30+-0x10] ;  /* 0xfffff0001e087984 */ /* 0x01e0240000000800 */
.L_x_0:
[----:B-1----:R-:W2:Y:S04]  /*0a30*/  LDL.64 R38, [UR6+-0x200] ;  /* 0xfffe0006ff267983 */ /* 0x002ea80008100a00 */
[----:B0-----:R-:W3:Y:S04]  /*0a40*/  LDL.64 R30, [UR6] ;  /* 0x00000006ff1e7983 */ /* 0x001ee80008100a00 */
[----:B------:R-:W2:Y:S04]  /*0a50*/  LDS R59, [R10+UR9+-0x4] ;  /* 0xfffffc090a3b7984 */ /* 0x000ea80008000800 */
[----:B------:R-:W0:Y:S04]  /*0a60*/  LDS R60, [R10+UR9] ;  /* 0x000000090a3c7984 */ /* 0x000e280008000800 */
[----:B------:R-:W4:Y:S04]  /*0a70*/  LDL.64 R32, [UR6+-0x1e0] ;  /* 0xfffe2006ff207983 */ /* 0x000f280008100a00 */
[----:B------:R-:W5:Y:S04]  /*0a80*/  LDL.64 R34, [UR6+0x20] ;  /* 0x00002006ff227983 */ /* 0x000f680008100a00 */
[----:B------:R-:W5:Y:S04]  /*0a90*/  LDL.64 R36, [UR6+-0x1c0] ;  /* 0xfffe4006ff247983 */ /* 0x000f680008100a00 */
[----:B------:R-:W5:Y:S01]  /*0aa0*/  LDL.64 R40, [UR6+0x40] ;  /* 0x00004006ff287983 */ /* 0x000f620008100a00 */
[C---:B--2---:R-:W-:Y:S01]  /*0ab0*/  FFMA R42, R54.reuse, R59, R38 ;  /* 0x0000003b362a7223 */ /* 0x044fe20000000026 */
[----:B0-----:R-:W-:-:S02]  /*0ac0*/  FFMA R43, R54, R60, R39 ;  /* 0x0000003c362b7223 */ /* 0x001fc40000000027 */
[----:B------:R-:W2:Y:S01]  /*0ad0*/  LDL.64 R38, [UR6+-0x1a0] ;  /* 0xfffe6006ff267983 */ /* 0x000ea20008100a00 */
[CC--:B---3--:R-:W-:Y:S01]  /*0ae0*/  FFMA R44, R55.reuse, R59.reuse, R30 ;  /* 0x0000003b372c7223 */ /* 0x0c8fe2000000001e */
[-C--:B------:R-:W-:Y:S02]  /*0af0*/  FFMA R45, R55, R60.reuse, R31 ;  /* 0x0000003c372d7223 */ /* 0x080fe4000000001f */
[----:B------:R-:W3:Y:S04]  /*0b00*/  LDL.64 R30, [UR6+0x60] ;  /* 0x00006006ff1e7983 */ /* 0x000ee80008100a00 */
[----:B------:R0:W-:Y:S04]  /*0b10*/  STL.64 [UR6], R44 ;  /* 0x0000002cff007987 */ /* 0x0001e80008100a06 */
[----:B------:R-:W-:Y:S01]  /*0b20*/  STL.64 [UR6+-0x200], R42 ;  /* 0xfffe002aff007987 */ /* 0x000fe20008100a06 */
[C---:B----4-:R-:W-:Y:S01]  /*0b30*/  FFMA R46, R28.reuse, R59, R32 ;  /* 0x0000003b1c2e7223 */ /* 0x050fe20000000020 */
[----:B------:R-:W-:-:S02]  /*0b40*/  FFMA R47, R28, R60, R33 ;  /* 0x0000003c1c2f7223 */ /* 0x000fc40000000021 */
[----:B------:R-:W4:Y:S01]  /*0b50*/  LDL.64 R32, [UR6+-0x180] ;  /* 0xfffe8006ff207983 */ /* 0x000f220008100a00 */
[CC--:B-----5:R-:W-:Y:S01]  /*0b60*/  FFMA R52, R48.reuse, R59.reuse, R34 ;  /* 0x0000003b30347223 */ /* 0x0e0fe20000000022 */
[-C--:B------:R-:W-:Y:S02]  /*0b70*/  FFMA R53, R48, R60.reuse, R35 ;  /* 0x0000003c30357223 */ /* 0x080fe40000000023 */
[----:B------:R-:W5:Y:S01]  /*0b80*/  LDL.64 R34, [UR6+0x80] ;  /* 0x00008006ff227983 */ /* 0x000f620008100a00 */
[CC--:B------:R-:W-:Y:S01]  /*0b90*/  FFMA R50, R24.reuse, R59.reuse, R36 ;  /* 0x0000003b18327223 */ /* 0x0c0fe20000000024 */
[-C--:B------:R-:W-:Y:S02]  /*0ba0*/  FFMA R51, R24, R60.reuse, R37 ;  /* 0x0000003c18337223 */ /* 0x080fe40000000025 */
[----:B------:R-:W5:Y:S01]  /*0bb0*/  LDL.64 R36, [UR6+-0x160] ;  /* 0xfffea006ff247983 */ /* 0x000f620008100a00 */
[C---:B0-----:R-:W-:Y:S01]  /*0bc0*/  FFMA R44, R26.reuse, R59, R40 ;  /* 0x0000003b1a2c7223 */ /* 0x041fe20000000028 */
[----:B------:R-:W-:-:S02]  /*0bd0*/  FFMA R45, R26, R60, R41 ;  /* 0x0000003c1a2d7223 */ /* 0x000fc40000000029 */
[----:B------:R-:W5:Y:S04]  /*0be0*/  LDL.64 R40, [UR6+-0x140] ;  /* 0xfffec006ff287983 */ /* 0x000f680008100a00 */
[----:B------:R2:W-:Y:S02]  /*0bf0*/  STL.64 [UR6+-0x1e0], R46 ;  /* 0xfffe202eff007987 */ /* 0x0005e40008100a06 */
[CC--:B--2---:R-:W-:Y:S01]  /*0c00*/  FFMA R46, R20.reuse, R59.reuse, R38 ;  /* 0x0000003b142e7223 */ /* 0x0c4fe20000000026 */
[-C--:B------:R-:W-:Y:S02]  /*0c10*/  FFMA R47, R20, R60.reuse, R39 ;  /* 0x0000003c142f7223 */ /* 0x080fe40000000027 */
[----:B------:R-:W2:Y:S01]  /*0c20*/  LDL.64 R38, [UR6+0xa0] ;  /* 0x0000a006ff267983 */ /* 0x000ea20008100a00 */
[C---:B---3--:R-:W-:Y:S01]  /*0c30*/  FFMA R42, R22.reuse, R59, R30 ;  /* 0x0000003b162a7223 */ /* 0x048fe2000000001e */
[----:B------:R-:W-:-:S02]  /*0c40*/  FFMA R43, R22, R60, R31 ;  /* 0x0000003c162b7223 */ /* 0x000fc4000000001f */
[----:B------:R-:W3:Y:S04]  /*0c50*/  LDL.64 R30, [UR6+0xc0] ;  /* 0x0000c006ff1e7983 */ /* 0x000ee80008100a00 */
[----:B------:R4:W-:Y:S04]  /*0c60*/  STL.64 [UR6+0x40], R44 ;  /* 0x0000402cff007987 */ /* 0x0009e80008100a06 */
[----:B------:R5:W-:Y:S04]  /*0c70*/  STL.64 [UR6+-0x1a0], R46 ;  /* 0xfffe602eff007987 */ /* 0x000be80008100a06 */
[----:B------:R0:W-:Y:S01]  /*0c80*/  STL.64 [UR6+0x20], R52 ;  /* 0x00002034ff007987 */ /* 0x0001e20008100a06 */
[C---:B----4-:R-:W-:Y:S01]  /*0c90*/  FFMA R44, R16.reuse, R59, R32 ;  /* 0x0000003b102c7223 */ /* 0x050fe20000000020 */
[----:B------:R-:W-:-:S02]  /*0ca0*/  FFMA R45, R16, R60, R33 ;  /* 0x0000003c102d7223 */ /* 0x000fc40000000021 */
[----:B------:R1:W-:Y:S01]  /*0cb0*/  STL.64 [UR6+-0x1c0], R50 ;  /* 0xfffe4032ff007987 */ /* 0x0003e20008100a06 */
[CC--:B-----5:R-:W-:Y:S01]  /*0cc0*/  FFMA R46, R18.reuse, R59.reuse, R34 ;  /* 0x0000003b122e7223 */ /* 0x0e0fe20000000022 */
[-C--:B------:R-:W-:Y:S02]  /*0cd0*/  FFMA R47, R18, R60.reuse, R35 ;  /* 0x0000003c122f7223 */ /* 0x080fe40000000023 */
[----:B------:R-:W4:Y:S01]  /*0ce0*/  LDL.64 R32, [UR6+-0x120] ;  /* 0xfffee006ff207983 */ /* 0x000f220008100a00 */
[CC--:B0-----:R-:W-:Y:S01]  /*0cf0*/  FFMA R52, R3.reuse, R59.reuse, R40 ;  /* 0x0000003b03347223 */ /* 0x0c1fe20000000028 */
[-C--:B------:R-:W-:Y:S02]  /*0d00*/  FFMA R53, R3, R60.reuse, R41 ;  /* 0x0000003c03357223 */ /* 0x080fe40000000029 */
[----:B------:R-:W5:Y:S01]  /*0d10*/  LDL.64 R34, [UR6+0xe0] ;  /* 0x0000e006ff227983 */ /* 0x000f620008100a00 */
[C---:B-1----:R-:W-:Y:S01]  /*0d20*/  FFMA R50, R12.reuse, R59, R36 ;  /* 0x0000003b0c327223 */ /* 0x042fe20000000024 */
[----:B------:R-:W-:-:S02]  /*0d30*/  FFMA R51, R12, R60, R37 ;  /* 0x0000003c0c337223 */ /* 0x000fc40000000025 */
[----:B------:R-:W5:Y:S04]  /*0d40*/  LDL.64 R40, [UR6+0x100] ;  /* 0x00010006ff287983 */ /* 0x000f680008100a00 */
[----:B------:R-:W5:Y:S04]  /*0d50*/  LDL.64 R36, [UR6+-0x100] ;  /* 0xffff0006ff247983 */ /* 0x000f680008100a00 */
[----:B------:R2:W-:Y:S04]  /*0d60*/  STL.64 [UR6+0x60], R42 ;  /* 0x0000602aff007987 */ /* 0x0005e80008100a06 */
[----:B------:R3:W-:Y:S01]  /*0d70*/  STL.64 [UR6+-0x180], R44 ;  /* 0xfffe802cff007987 */ /* 0x0007e20008100a06 */
[C---:B--2---:R-:W-:Y:S01]  /*0d80*/  FFMA R42, R14.reuse, R59, R38 ;  /* 0x0000003b0e2a7223 */ /* 0x044fe20000000026 */
[----:B------:R-:W-:-:S02]  /*0d90*/  FFMA R43, R14, R60, R39 ;  /* 0x0000003c0e2b7223 */ /* 0x000fc40000000027 */
[----:B------:R-:W2:Y:S01]  /*0da0*/  LDL.64 R38, [UR6+-0xe0] ;  /* 0xffff2006ff267983 */ /* 0x000ea20008100a00 */
[CC--:B---3--:R-:W-:Y:S01]  /*0db0*/  FFMA R44, R49.reuse, R59.reuse, R30 ;  /* 0x0000003b312c7223 */ /* 0x0c8fe2000000001e */
[-C--:B------:R-:W-:Y:S02]  /*0dc0*/  FFMA R45, R49, R60.reuse, R31 ;  /* 0x0000003c312d7223 */ /* 0x080fe4000000001f */
[----:B------:R-:W3:Y:S04]  /*0dd0*/  LDL.64 R30, [UR6+0x120] ;  /* 0x00012006ff1e7983 */ /* 0x000ee80008100a00 */
[----:B------:R5:W-:Y:S04]  /*0de0*/  STL.64 [UR6+0x80], R46 ;  /* 0x0000802eff007987 */ /* 0x000be80008100a06 */
[----:B------:R0:W-:Y:S04]  /*0df0*/  STL.64 [UR6+0xc0], R44 ;  /* 0x0000c02cff007987 */ /* 0x0001e80008100a06 */
[----:B------:R-:W-:Y:S01]  /*0e00*/  STL.64 [UR6+0xa0], R42 ;  /* 0x0000a02aff007987 */ /* 0x000fe20008100a06 */
[CC--:B----4-:R-:W-:Y:S01]  /*0e10*/  FFMA R32, R7.reuse, R59.reuse, R32 ;  /* 0x0000003b07207223 */ /* 0x0d0fe20000000020 */
[-C--:B------:R-:W-:Y:S01]  /*0e20*/  FFMA R33, R7, R60.reuse, R33 ;  /* 0x0000003c07217223 */ /* 0x080fe20000000021 */
[C---:B-----5:R-:W-:Y:S01]  /*0e30*/  FFMA R46, R5.reuse, R59, R34 ;  /* 0x0000003b052e7223 */ /* 0x060fe20000000022 */
[----:B------:R-:W-:-:S02]  /*0e40*/  FFMA R47, R5, R60, R35 ;  /* 0x0000003c052f7223 */ /* 0x000fc40000000023 */
[----:B------:R-:W4:Y:S01]  /*0e50*/  LDL.64 R34, [UR6+-0xc0] ;  /* 0xffff4006ff227983 */ /* 0x000f220008100a00 */
[CC--:B0-----:R-:W-:Y:S01]  /*0e60*/  FFMA R44, R9.reuse, R59.reuse, R40 ;  /* 0x0000003b092c7223 */ /* 0x0c1fe20000000028 */
[-C--:B------:R-:W-:Y:S02]  /*0e70*/  FFMA R45, R9, R60.reuse, R41 ;  /* 0x0000003c092d7223 */ /* 0x080fe40000000029 */
[----:B------:R-:W5:Y:S01]  /*0e80*/  LDL.64 R40, [UR6+-0xa0] ;  /* 0xffff6006ff287983 */ /* 0x000f620008100a00 */
[CC--:B------:R-:W-:Y:S01]  /*0e90*/  FFMA R36, R11.reuse, R59.reuse, R36 ;  /* 0x0000003b0b247223 */ /* 0x0c0fe20000000024 */
[-C--:B------:R-:W-:Y:S02]  /*0ea0*/  FFMA R37, R11, R60.reuse, R37 ;  /* 0x0000003c0b257223 */ /* 0x080fe40000000025 */
[----:B------:R-:W-:Y:S04]  /*0eb0*/  STL.64 [UR6+0xe0], R46 ;  /* 0x0000e02eff007987 */ /* 0x000fe80008100a06 */
[----:B------:R0:W-:Y:S04]  /*0ec0*/  STL.64 [UR6+-0x120], R32 ;  /* 0xfffee020ff007987 */ /* 0x0001e80008100a06 */
[----:B------:R1:W-:Y:S04]  /*0ed0*/  STL.64 [UR6+-0x100], R36 ;  /* 0xffff0024ff007987 */ /* 0x0003e80008100a06 */
[----:B0-----:R-:W5:Y:S04]  /*0ee0*/  LDL.64 R32, [UR6+0x140] ;  /* 0x00014006ff207983 */ /* 0x001f680008100a00 */
[----:B-1----:R-:W5:Y:S01]  /*0ef0*/  LDL.64 R36, [UR6+0x180] ;  /* 0x00018006ff247983 */ /* 0x002f620008100a00 */
[C---:B--2---:R-:W-:Y:S01]  /*0f00*/  FFMA R42, R15.reuse, R59, R38 ;  /* 0x0000003b0f2a7223 */ /* 0x044fe20000000026 */
[----:B------:R-:W-:-:S02]  /*0f10*/  FFMA R43, R15, R60, R39 ;  /* 0x0000003c0f2b7223 */ /* 0x000fc40000000027 */
[----:B------:R-:W2:Y:S01]  /*0f20*/  LDL.64 R38, [UR6+0x160] ;  /* 0x00016006ff267983 */ /* 0x000ea20008100a00 */
[CC--:B---3--:R-:W-:Y:S01]  /*0f30*/  FFMA R46, R13.reuse, R59.reuse, R30 ;  /* 0x0000003b0d2e7223 */ /* 0x0c8fe2000000001e */
[-C--:B------:R-:W-:Y:S02]  /*0f40*/  FFMA R47, R13, R60.reuse, R31 ;  /* 0x0000003c0d2f7223 */ /* 0x080fe4000000001f */
[----:B------:R-:W3:Y:S04]  /*0f50*/  LDL.64 R30, [UR6+-0x80] ;  /* 0xffff8006ff1e7983 */ /* 0x000ee80008100a00 */
[----:B------:R-:W-:Y:S04]  /*0f60*/  STL.64 [UR6+-0x160], R50 ;  /* 0xfffea032ff007987 */ /* 0x000fe80008100a06 */
[----:B------:R-:W-:Y:S04]  /*0f70*/  STL.64 [UR6+0x100], R44 ;  /* 0x0001002cff007987 */ /* 0x000fe80008100a06 */
[----:B------:R-:W-:Y:S04]  /*0f80*/  STL.64 [UR6+-0xe0], R42 ;  /* 0xffff202aff007987 */ /* 0x000fe80008100a06 */
[----:B------:R-:W-:Y:S01]  /*0f90*/  STL.64 [UR6+0x120], R46 ;  /* 0x0001202eff007987 */ /* 0x000fe20008100a06 */
[CC--:B----4-:R-:W-:Y:S01]  /*0fa0*/  FFMA R34, R19.reuse, R59.reuse, R34 ;  /* 0x0000003b13227223 */ /* 0x0d0fe20000000022 */
[-C--:B------:R-:W-:Y:S01]  /*0fb0*/  FFMA R35, R19, R60.reuse, R35 ;  /* 0x0000003c13237223 */ /* 0x080fe20000000023 */
[C---:B-----5:R-:W-:Y:S01]  /*0fc0*/  FFMA R40, R23.reuse, R59, R40 ;  /* 0x0000003b17287223 */ /* 0x060fe20000000028 */
[----:B------:R-:W-:-:S03]  /*0fd0*/  FFMA R41, R23, R60, R41 ;  /* 0x0000003c17297223 */ /* 0x000fc60000000029 */
[----:B------:R0:W-:Y:S04]  /*0fe0*/  STL.64 [UR6+-0xc0], R34 ;  /* 0xffff4022ff007987 */ /* 0x0001e80008100a06 */
[----:B------:R1:W-:Y:S04]  /*0ff0*/  STL.64 [UR6+-0xa0], R40 ;  /* 0xffff6028ff007987 */ /* 0x0003e80008100a06 */
[----:B0-----:R-:W4:Y:S04]  /*1000*/  LDL.64 R34, [UR6+-0x20] ;  /* 0xffffe006ff227983 */ /* 0x001f280008100a00 */
[----:B-1----:R-:W5:Y:S01]  /*1010*/  LDL.64 R40, [UR6+0x1a0] ;  /* 0x0001a006ff287983 */ /* 0x002f620008100a00 */
[C---:B------:R-:W-:Y:S01]  /*1020*/  FFMA R44, R17.reuse, R59, R32 ;  /* 0x0000003b112c7223 */ /* 0x040fe20000000020 */
[----:B------:R-:W-:-:S02]  /*1030*/  FFMA R45, R17, R60, R33 ;  /* 0x0000003c112d7223 */ /* 0x000fc40000000021 */
[----:B------:R-:W5:Y:S01]  /*1040*/  LDL.64 R32, [UR6+-0x60] ;  /* 0xffffa006ff207983 */ /* 0x000f620008100a00 */
[CC--:B------:R-:W-:Y:S01]  /*1050*/  FFMA R50, R25.reuse, R59.reuse, R36 ;  /* 0x0000003b19327223 */ /* 0x0c0fe20000000024 */
[-C--:B------:R-:W-:Y:S02]  /*1060*/  FFMA R51, R25, R60.reuse, R37 ;  /* 0x0000003c19337223 */ /* 0x080fe40000000025 */
[----:B------:R-:W5:Y:S01]  /*1070*/  LDL.64 R36, [UR6+0x1c0] ;  /* 0x0001c006ff247983 */ /* 0x000f620008100a00 */
[CC--:B--2---:R-:W-:Y:S01]  /*1080*/  FFMA R42, R21.reuse, R59.reuse, R38 ;  /* 0x0000003b152a7223 */ /* 0x0c4fe20000000026 */
[-C--:B------:R-:W-:Y:S02]  /*1090*/  FFMA R43, R21, R60.reuse, R39 ;  /* 0x0000003c152b7223 */ /* 0x080fe40000000027 */
[----:B------:R-:W2:Y:S01]  /*10a0*/  LDL.64 R38, [UR6+-0x40] ;  /* 0xffffc006ff267983 */ /* 0x000ea20008100a00 */
[C---:B---3--:R-:W-:Y:S01]  /*10b0*/  FFMA R46, R27.reuse, R59, R30 ;  /* 0x0000003b1b2e7223 */ /* 0x048fe2000000001e */
[----:B------:R-:W-:-:S02]  /*10c0*/  FFMA R47, R27, R60, R31 ;  /* 0x0000003c1b2f7223 */ /* 0x000fc4000000001f */
[----:B------:R-:W3:Y:S01]  /*10d0*/  LDL.64 R30, [UR6+0x1e0] ;  /* 0x0001e006ff1e7983 */ /* 0x000ee20008100a00 */
[----:B------:R-:W-:-:S04]  /*10e0*/  UIADD3 UR9, UPT, UPT, UR9, 0x8, URZ ;  /* 0x0000000809097890 */ /* 0x000fc8000fffe0ff */
[----:B------:R-:W-:Y:S01]  /*10f0*/  UISETP.NE.AND UP0, UPT, UR9, 0x24, UPT ;  /* 0x000000240900788c */ /* 0x000fe2000bf05270 */
[----:B------:R1:W-:Y:S04]  /*1100*/  STL.64 [UR6+-0x140], R52 ;  /* 0xfffec034ff007987 */ /* 0x0003e80008100a06 */
[----:B------:R1:W-:Y:S04]  /*1110*/  STL.64 [UR6+0x140], R44 ;  /* 0x0001402cff007987 */ /* 0x0003e80008100a06 */
[----:B------:R1:W-:Y:S04]  /*1120*/  STL.64 [UR6+0x160], R42 ;  /* 0x0001602aff007987 */ /* 0x0003e80008100a06 */
[----:B------:R1:W-:Y:S04]  /*1130*/  STL.64 [UR6+-0x80], R46 ;  /* 0xffff802eff007987 */ /* 0x0003e80008100a06 */
[----:B------:R1:W-:Y:S01]  /*1140*/  STL.64 [UR6+0x180], R50 ;  /* 0x00018032ff007987 */ /* 0x0003e20008100a06 */
[CC--:B----4-:R-:W-:Y:S01]  /*1150*/  FFMA R34, R56.reuse, R59.reuse, R34 ;  /* 0x0000003b38227223 */ /* 0x0d0fe20000000022 */
[-C--:B------:R-:W-:Y:S01]  /*1160*/  FFMA R35, R56, R60.reuse, R35 ;  /* 0x0000003c38237223 */ /* 0x080fe20000000023 */
[CC--:B-----5:R-:W-:Y:S01]  /*1170*/  FFMA R40, R4.reuse, R59.reuse, R40 ;  /* 0x0000003b04287223 */ /* 0x0e0fe20000000028 */
[-C--:B------:R-:W-:Y:S01]  /*1180*/  FFMA R41, R4, R60.reuse, R41 ;  /* 0x0000003c04297223 */ /* 0x080fe20000000029 */
[CC--:B------:R-:W-:Y:S01]  /*1190*/  FFMA R32, R29.reuse, R59.reuse, R32 ;  /* 0x0000003b1d207223 */ /* 0x0c0fe20000000020 */
[-C--:B------:R-:W-:Y:S01]  /*11a0*/  FFMA R33, R29, R60.reuse, R33 ;  /* 0x0000003c1d217223 */ /* 0x080fe20000000021 */
[C---:B------:R-:W-:Y:S01]  /*11b0*/  FFMA R36, R6.reuse, R59, R36 ;  /* 0x0000003b06247223 */ /* 0x040fe20000000024 */
[----:B------:R-:W-:-:S03]  /*11c0*/  FFMA R37, R6, R60, R37 ;  /* 0x0000003c06257223 */ /* 0x000fc60000000025 */
[----:B------:R1:W-:Y:S04]  /*11d0*/  STL.64 [UR6+-0x60], R32 ;  /* 0xffffa020ff007987 */ /* 0x0003e80008100a06 */
[----:B------:R1:W-:Y:S04]  /*11e0*/  STL.64 [UR6+0x1a0], R40 ;  /* 0x0001a028ff007987 */ /* 0x0003e80008100a06 */
[----:B------:R1:W-:Y:S04]  /*11f0*/  STL.64 [UR6+0x1c0], R36 ;  /* 0x0001c024ff007987 */ /* 0x0003e80008100a06 */
[----:B------:R1:W-:Y:S01]  /*1200*/  STL.64 [UR6+-0x20], R34 ;  /* 0xffffe022ff007987 */ /* 0x0003e20008100a06 */
[CC--:B--2---:R-:W-:Y:S01]  /*1210*/  FFMA R38, R8.reuse, R59.reuse, R38 ;  /* 0x0000003b08267223 */ /* 0x0c4fe20000000026 */
[-C--:B------:R-:W-:Y:S01]  /*1220*/  FFMA R39, R8, R60.reuse, R39 ;  /* 0x0000003c08277223 */ /* 0x080fe20000000027 */
[C---:B---3--:R-:W-:Y:S01]  /*1230*/  FFMA R30, R57.reuse, R59, R30 ;  /* 0x0000003b391e7223 */ /* 0x048fe2000000001e */
[----:B------:R-:W-:-:S03]  /*1240*/  FFMA R31, R57, R60, R31 ;  /* 0x0000003c391f7223 */ /* 0x000fc6000000001f */
[----:B------:R1:W-:Y:S04]  /*1250*/  STL.64 [UR6+-0x40], R38 ;  /* 0xffffc026ff007987 */ /* 0x0003e80008100a06 */
[----:B------:R1:W-:Y:S01]  /*1260*/  STL.64 [UR6+0x1e0], R30 ;  /* 0x0001e01eff007987 */ /* 0x0003e20008100a06 */
[----:B------:R-:W-:Y:S01]  /*1270*/  UIADD3 UR6, UPT, UPT, UR6, 0x8, URZ ;  /* 0x0000000806067890 */ /* 0x000fe2000fffe0ff */
[----:B------:R-:W-:Y:S11]  /*1280*/  BRA.U UP0, `(.L_x_0) ;  /* 0xfffffff500e87547 */ /* 0x000ff6000b83ffff */
[----:B------:R-:W-:Y:S05]  /*1290*/  BRA.U UP2, `(.L_x_1) ;  /* 0xfffffff5022c7547 */ /* 0x000fea000b83ffff */
[----:B------:R-:W-:Y:S05]  /*12a0*/  BRA.U UP1, `(.L_x_2) ;  /* 0xfffffff101747547 */ /* 0x000fea000b83ffff */
[----:B------:R-:W0:Y:S01]  /*12b0*/  S2R R4, SR_TID.X ;  /* 0x0000000000047919 */ /* 0x000e220000002100 */
[----:B------:R-:W2:Y:S01]  /*12c0*/  LDC.64 R2, c[0x0][0x390] ;  /* 0x0000e400ff027b82 */ /* 0x000ea20000000a00 */
[C---:B------:R-:W-:Y:S01]  /*12d0*/  SHF.L.U32 R0, R58.reuse, 0xf, RZ ;  /* 0x0000000f3a007819 */ /* 0x040fe200000006ff */
[----:B------:R-:W-:Y:S01]  /*12e0*/  UMOV UR4, URZ ;  /* 0x000000ff00047c82 */ /* 0x000fe20008000000 */
[----:B------:R-:W-:Y:S02]  /*12f0*/  SHF.L.U32 R58, R58, 0x7, RZ ;  /* 0x000000073a3a7819 */ /* 0x000fe400000006ff */
[----:B------:R-:W-:Y:S02]  /*1300*/  LOP3.LUT R0, R0, 0x7ff00000, RZ, 0xc0, !PT ;  /* 0x7ff0000000007812 */ /* 0x000fe400078ec0ff */
[----:B------:R-:W-:Y:S02]  /*1310*/  LOP3.LUT R7, R58, 0xf80, RZ, 0xc0, !PT ;  /* 0x00000f803a077812 */ /* 0x000fe400078ec0ff */
[----:B0-----:R-:W-:-:S04]  /*1320*/  SHF.L.U32 R5, R4, 0xc, RZ ;  /* 0x0000000c04057819 */ /* 0x001fc800000006ff */
[----:B------:R-:W-:Y:S02]  /*1330*/  LOP3.LUT R0, R0, 0x70000, R5, 0xf8, !PT ;  /* 0x0007000000007812 */ /* 0x000fe400078ef805 */
[----:B------:R-:W-:Y:S02]  /*1340*/  SHF.L.U32 R5, R4, 0x3, RZ ;  /* 0x0000000304057819 */ /* 0x000fe400000006ff */
[----:B------:R-:W-:Y:S02]  /*1350*/  LOP3.LUT R0, R0, R7, RZ, 0xfc, !PT ;  /* 0x0000000700007212 */ /* 0x000fe400078efcff */
[----:B------:R-:W-:-:S04]  /*1360*/  LOP3.LUT R5, R5, 0x78, RZ, 0xc0, !PT ;  /* 0x0000007805057812 */ /* 0x000fc800078ec0ff */
[----:B------:R-:W-:-:S05]  /*1370*/  IADD3 R5, PT, PT, R0, R5, RZ ;  /* 0x0000000500057210 */ /* 0x000fca0007ffe0ff */
[----:B--2---:R-:W-:-:S03]  /*1380*/  IMAD.WIDE.U32 R2, R5, 0x4, R2 ;  /* 0x0000000405027825 */ /* 0x004fc600078e0002 */
[----:B------:R-:W-:-:S04]  /*1390*/  IADD3 R0, P0, PT, R2, 0x200000, RZ ;  /* 0x0020000002007810 */ /* 0x000fc80007f1e0ff */
[----:B-1----:R-:W-:-:S09]  /*13a0*/  IADD3.X R33, PT, PT, RZ, R3, RZ, P0, !PT ;  /* 0x00000003ff217210 */ /* 0x002fd200007fe4ff */
.L_x_3:
[----:B0-----:R-:W2:Y:S04]  /*13b0*/  LDL.128 R12, [UR7+-0x210] ;  /* 0xfffdf007ff0c7983 */ /* 0x001ea80008100c00 */
[----:B------:R-:W3:Y:S04]  /*13c0*/  LDL.128 R20, [UR7+-0x10] ;  /* 0xfffff007ff147983 */ /* 0x000ee80008100c00 */
[----:B------:R-:W4:Y:S04]  /*13d0*/  LDL.128 R28, [UR7+-0x200] ;  /* 0xfffe0007ff1c7983 */ /* 0x000f280008100c00 */
[----:B------:R-:W5:Y:S01]  /*13e0*/  LDL.128 R24, [UR7] ;  /* 0x00000007ff187983 */ /* 0x000f620008100c00 */
[----:B------:R-:W-:-:S02]  /*13f0*/  MOV R2, R0 ;  /* 0x0000000000027202 */ /* 0x000fc40000000f00 */
[----:B------:R-:W-:Y:S01]  /*1400*/  MOV R3, R33 ;  /* 0x0000002100037202 */ /* 0x000fe20000000f00 */
[----:B------:R-:W5:Y:S04]  /*1410*/  LDL.128 R52, [UR7+-0x1f0] ;  /* 0xfffe1007ff347983 */ /* 0x000f680008100c00 */
[----:B------:R-:W5:Y:S04]  /*1420*/  LDL.128 R56, [UR7+0x10] ;  /* 0x00001007ff387983 */ /* 0x000f680008100c00 */
[----:B------:R-:W5:Y:S04]  /*1430*/  LDL.128 R4, [UR7+-0x1e0] ;  /* 0xfffe2007ff047983 */ /* 0x000f680008100c00 */
[----:B------:R-:W5:Y:S04]  /*1440*/  LDL.128 R8, [UR7+0x20] ;  /* 0x00002007ff087983 */ /* 0x000f680008100c00 */
[----:B------:R-:W5:Y:S04]  /*1450*/  LDL.128 R16, [UR7+-0x1d0] ;  /* 0xfffe3007ff107983 */ /* 0x000f680008100c00 */
[----:B------:R-:W5:Y:S04]  /*1460*/  LDL.128 R48, [UR7+0x30] ;  /* 0x00003007ff307983 */ /* 0x000f680008100c00 */
[----:B------:R-:W5:Y:S04]  /*1470*/  LDL.128 R44, [UR7+-0x1c0] ;  /* 0xfffe4007ff2c7983 */ /* 0x000f680008100c00 */
[----:B------:R-:W5:Y:S04]  /*1480*/  LDL.128 R40, [UR7+0x40] ;  /* 0x00004007ff287983 */ /* 0x000f680008100c00 */
[----:B------:R-:W5:Y:S04]  /*1490*/  LDL.128 R36, [UR7+-0x1b0] ;  /* 0xfffe5007ff247983 */ /* 0x000f680008100c00 */
[----:B------:R-:W5:Y:S04]  /*14a0*/  LDL.128 R32, [UR7+-0x190] ;  /* 0xfffe7007ff207983 */ /* 0x000f680008100c00 */
[----:B--2---:R-:W-:Y:S04]  /*14b0*/  STG.E desc[UR12][R2.64+-0x200000], R12 ;  /* 0xe000000c02007986 */ /* 0x004fe8000c10190c */
[----:B------:R-:W-:Y:S04]  /*14c0*/  STG.E desc[UR12][R2.64+-0x1ffffc], R13 ;  /* 0xe000040d02007986 */ /* 0x000fe8000c10190c */
[----:B------:R-:W-:Y:S04]  /*14d0*/  STG.E desc[UR12][R2.64+-0x1ffff8], R14 ;  /* 0xe000080e02007986 */ /* 0x000fe8000c10190c */
[----:B------:R0:W-:Y:S04]  /*14e0*/  STG.E desc[UR12][R2.64+-0x1ffff4], R15 ;  /* 0xe0000c0f02007986 */ /* 0x0001e8000c10190c */
[----:B---3--:R-:W-:Y:S04]  /*14f0*/  STG.E desc[UR12][R2.64], R20 ;  /* 0x0000001402007986 */ /* 0x008fe8000c10190c */
[----:B------:R-:W-:Y:S04]  /*1500*/  STG.E desc[UR12][R2.64+0x4], R21 ;  /* 0x0000041502007986 */ /* 0x000fe8000c10190c */
[----:B------:R-:W-:Y:S04]  /*1510*/  STG.E desc[UR12][R2.64+0x8], R22 ;  /* 0x0000081602007986 */ /* 0x000fe8000c10190c */
[----:B------:R1:W-:Y:S04]  /*1520*/  STG.E desc[UR12][R2.64+0xc], R23 ;  /* 0x00000c1702007986 */ /* 0x0003e8000c10190c */
[----:B----4-:R-:W-:Y:S04]  /*1530*/  STG.E desc[UR12][R2.64+-0x1ffff0], R28 ;  /* 0xe000101c02007986 */ /* 0x010fe8000c10190c */
[----:B------:R-:W-:Y:S04]  /*1540*/  STG.E desc[UR12][R2.64+-0x1fffec], R29 ;  /* 0xe000141d02007986 */ /* 0x000fe8000c10190c */
[----:B------:R-:W-:Y:S04]  /*1550*/  STG.E desc[UR12][R2.64+-0x1fffe8], R30 ;  /* 0xe000181e02007986 */ /* 0x000fe8000c10190c */
[----:B------:R2:W-:Y:S04]  /*1560*/  STG.E desc[UR12][R2.64+-0x1fffe4], R31 ;  /* 0xe0001c1f02007986 */ /* 0x0005e8000c10190c */
[----:B-----5:R-:W-:Y:S04]  /*1570*/  STG.E desc[UR12][R2.64+0x10], R24 ;  /* 0x0000101802007986 */ /* 0x020fe8000c10190c */
[----:B------:R-:W-:Y:S04]  /*1580*/  STG.E desc[UR12][R2.64+0x14], R25 ;  /* 0x0000141902007986 */ /* 0x000fe8000c10190c */
[----:B------:R-:W-:Y:S04]  /*1590*/  STG.E desc[UR12][R2.64+0x18], R26 ;  /* 0x0000181a02007986 */ /* 0x000fe8000c10190c */
[----:B------:R3:W-:Y:S04]  /*15a0*/  STG.E desc[UR12][R2.64+0x1c], R27 ;  /* 0x00001c1b02007986 */ /* 0x0007e8000c10190c */
[----:B0-----:R-:W4:Y:S04]  /*15b0*/  LDL.128 R12, [UR7+0x50] ;  /* 0x00005007ff0c7983 */ /* 0x001f280008100c00 */
[----:B-1----:R-:W5:Y:S04]  /*15c0*/  LDL.128 R20, [UR7+-0x1a0] ;  /* 0xfffe6007ff147983 */ /* 0x002f680008100c00 */
[----:B--2---:R-:W2:Y:S04]  /*15d0*/  LDL.128 R28, [UR7+0x60] ;  /* 0x00006007ff1c7983 */ /* 0x004ea80008100c00 */
[----:B---3--:R-:W3:Y:S04]  /*15e0*/  LDL.128 R24, [UR7+0x70] ;  /* 0x00007007ff187983 */ /* 0x008ee80008100c00 */
[----:B------:R-:W-:Y:S04]  /*15f0*/  STG.E desc[UR12][R2.64+-0x1fc000], R52 ;  /* 0xe040003402007986 */ /* 0x000fe8000c10190c */
[----:B------:R-:W-:Y:S04]  /*1600*/  STG.E desc[UR12][R2.64+-0x1fbffc], R53 ;  /* 0xe040043502007986 */ /* 0x000fe8000c10190c */
[----:B------:R-:W-:Y:S04]  /*1610*/  STG.E desc[UR12][R2.64+-0x1fbff8], R54 ;  /* 0xe040083602007986 */ /* 0x000fe8000c10190c */
[----:B------:R0:W-:Y:S04]  /*1620*/  STG.E desc[UR12][R2.64+-0x1fbff4], R55 ;  /* 0xe0400c3702007986 */ /* 0x0001e8000c10190c */
        /* <DEDUP_REMOVED lines=36> */
[----:B0-----:R-:W3:Y:S04]  /*1870*/  LDL.128 R52, [UR7+-0x180] ;  /* 0xfffe8007ff347983 */ /* 0x001ee80008100c00 */
[----:B-1----:R-:W3:Y:S04]  /*1880*/  LDL.128 R56, [UR7+0x80] ;  /* 0x00008007ff387983 */ /* 0x002ee80008100c00 */
[----:B------:R-:W3:Y:S04]  /*1890*/  LDL.128 R4, [UR7+-0x170] ;  /* 0xfffe9007ff047983 */ /* 0x000ee80008100c00 */
[----:B------:R-:W3:Y:S04]  /*18a0*/  LDL.128 R8, [UR7+0x90] ;  /* 0x00009007ff087983 */ /* 0x000ee80008100c00 */
[----:B------:R-:W3:Y:S04]  /*18b0*/  LDL.128 R16, [UR7+-0x160] ;  /* 0xfffea007ff107983 */ /* 0x000ee80008100c00 */
[----:B------:R-:W3:Y:S04]  /*18c0*/  LDL.128 R40, [UR7+0xa0] ;  /* 0x0000a007ff287983 */ /* 0x000ee80008100c00 */
[----:B------:R-:W3:Y:S04]  /*18d0*/  LDL.128 R36, [UR7+-0x150] ;  /* 0xfffeb007ff247983 */ /* 0x000ee80008100c00 */
[----:B------:R-:W3:Y:S04]  /*18e0*/  LDL.128 R44, [UR7+0xb0] ;  /* 0x0000b007ff2c7983 */ /* 0x000ee80008100c00 */
[----:B------:R-:W3:Y:S04]  /*18f0*/  LDL.128 R48, [UR7+0xd0] ;  /* 0x0000d007ff307983 */ /* 0x000ee80008100c00 */
[----:B------:R-:W3:Y:S04]  /*1900*/  LDL.128 R32, [UR7+-0x120] ;  /* 0xfffee007ff207983 */ /* 0x000ee80008100c00 */
        /* <DEDUP_REMOVED lines=16> */
[----:B0-----:R-:W4:Y:S04]  /*1a10*/  LDL.128 R12, [UR7+-0x140] ;  /* 0xfffec007ff0c7983 */ /* 0x001f280008100c00 */
[----:B-1----:R-:W5:Y:S04]  /*1a20*/  LDL.128 R20, [UR7+0xc0] ;  /* 0x0000c007ff147983 */ /* 0x002f680008100c00 */
[----:B--2---:R-:W2:Y:S04]  /*1a30*/  LDL.128 R28, [UR7+-0x130] ;  /* 0xfffed007ff1c7983 */ /* 0x004ea80008100c00 */
[----:B---3--:R-:W3:Y:S01]  /*1a40*/  LDL.128 R24, [UR7+0xe0] ;  /* 0x0000e007ff187983 */ /* 0x008ee20008100c00 */
[----:B------:R-:W-:-:S04]  /*1a50*/  UIADD3 UR4, UPT, UPT, UR4, 0x8, URZ ;  /* 0x0000000804047890 */ /* 0x000fc8000fffe0ff */
[----:B------:R-:W-:Y:S01]  /*1a60*/  UISETP.NE.AND UP0, UPT, UR4, 0x10, UPT ;  /* 0x000000100400788c */ /* 0x000fe2000bf05270 */
[----:B------:R-:W-:Y:S01]  /*1a70*/  IADD3 R0, P0, PT, R2, 0x20000, RZ ;  /* 0x0002000002007810 */ /* 0x000fe20007f1e0ff */
[----:B------:R-:W-:Y:S01]  /*1a80*/  UIADD3 UR7, UPT, UPT, UR7, 0x100, URZ ;  /* 0x0000010007077890 */ /* 0x000fe2000fffe0ff */
        /* <DEDUP_REMOVED lines=39> */
[----:B------:R0:W-:Y:S02]  /*1d00*/  STG.E desc[UR12][R2.64+-0x1e3fec], R33 ;  /* 0xe1c0142102007986 */ /* 0x0001e4000c10190c */
[----:B0-----:R-:W-:-:S02]  /*1d10*/  IADD3.X R33, PT, PT, RZ, R3, RZ, P0, !PT ;  /* 0x00000003ff217210 */ /* 0x001fc400007fe4ff */
[----:B----4-:R0:W-:Y:S04]  /*1d20*/  STG.E desc[UR12][R2.64+-0x1e7ff0], R12 ;  /* 0xe180100c02007986 */ /* 0x0101e8000c10190c */
[----:B------:R0:W-:Y:S04]  /*1d30*/  STG.E desc[UR12][R2.64+-0x1e7fec], R13 ;  /* 0xe180140d02007986 */ /* 0x0001e8000c10190c */
[----:B------:R0:W-:Y:S04]  /*1d40*/  STG.E desc[UR12][R2.64+-0x1e7fe8], R14 ;  /* 0xe180180e02007986 */ /* 0x0001e8000c10190c */
[----:B------:R0:W-:Y:S04]  /*1d50*/  STG.E desc[UR12][R2.64+-0x1e7fe4], R15 ;  /* 0xe1801c0f02007986 */ /* 0x0001e8000c10190c */
[----:B-----5:R0:W-:Y:S04]  /*1d60*/  STG.E desc[UR12][R2.64+0x18010], R20 ;  /* 0x0180101402007986 */ /* 0x0201e8000c10190c */
[----:B------:R0:W-:Y:S04]  /*1d70*/  STG.E desc[UR12][R2.64+0x18014], R21 ;  /* 0x0180141502007986 */ /* 0x0001e8000c10190c */
[----:B------:R0:W-:Y:S04]  /*1d80*/  STG.E desc[UR12][R2.64+0x18018], R22 ;  /* 0x0180181602007986 */ /* 0x0001e8000c10190c */
[----:B------:R0:W-:Y:S04]  /*1d90*/  STG.E desc[UR12][R2.64+0x1801c], R23 ;  /* 0x01801c1702007986 */ /* 0x0001e8000c10190c */
[----:B--2---:R0:W-:Y:S04]  /*1da0*/  STG.E desc[UR12][R2.64+-0x1e4000], R28 ;  /* 0xe1c0001c02007986 */ /* 0x0041e8000c10190c */
[----:B------:R0:W-:Y:S04]  /*1db0*/  STG.E desc[UR12][R2.64+-0x1e3ffc], R29 ;  /* 0xe1c0041d02007986 */ /* 0x0001e8000c10190c */
[----:B------:R0:W-:Y:S04]  /*1dc0*/  STG.E desc[UR12][R2.64+-0x1e3ff8], R30 ;  /* 0xe1c0081e02007986 */ /* 0x0001e8000c10190c */
[----:B------:R0:W-:Y:S04]  /*1dd0*/  STG.E desc[UR12][R2.64+-0x1e3ff4], R31 ;  /* 0xe1c00c1f02007986 */ /* 0x0001e8000c10190c */
[----:B---3--:R0:W-:Y:S04]  /*1de0*/  STG.E desc[UR12][R2.64+0x1c010], R24 ;  /* 0x01c0101802007986 */ /* 0x0081e8000c10190c */
[----:B------:R0:W-:Y:S04]  /*1df0*/  STG.E desc[UR12][R2.64+0x1c014], R25 ;  /* 0x01c0141902007986 */ /* 0x0001e8000c10190c */
[----:B------:R0:W-:Y:S04]  /*1e00*/  STG.E desc[UR12][R2.64+0x1c018], R26 ;  /* 0x01c0181a02007986 */ /* 0x0001e8000c10190c */
[----:B------:R0:W-:Y:S01]  /*1e10*/  STG.E desc[UR12][R2.64+0x1c01c], R27 ;  /* 0x01c01c1b02007986 */ /* 0x0001e2000c10190c */
[----:B------:R-:W-:Y:S05]  /*1e20*/  BRA.U UP0, `(.L_x_3) ;  /* 0xfffffff500607547 */ /* 0x000fea000b83ffff */
[----:B------:R-:W-:Y:S05]  /*1e30*/  EXIT ;  /* 0x000000000000794d */ /* 0x000fea0003800000 */
.L_x_4:
[----:B------:R-:W-:-:S00]  /*1e40*/  BRA `(.L_x_4) ;  /* 0xfffffffc00fc7947 */ /* 0x000fc0000383ffff */
[----:B------:R-:W-:-:S00]  /*1e50*/  NOP ;  /* 0x0000000000007918 */ /* 0x000fc00000000000 */
        /* <DEDUP_REMOVED lines=10> */
.L_x_5:


//--------------------- .nv.shared.mymatmul_kernel0 --------------------------
	.section	.nv.shared.mymatmul_kernel0,"aw",@nobits
	.sectionflags	@""
	.align	4
.nv.shared.mymatmul_kernel0:
	.zero		7168


//--------------------- .nv.shared.reserved.0     --------------------------
	.section	.nv.shared.reserved.0,"aw",@nobits
	.weak		__nv_reservedSMEM_offset_0_alias
	.size		__nv_reservedSMEM_offset_0_alias, 0, 64
	.other		__nv_reservedSMEM_offset_0_alias,@"STO_CUDA_RESERVED_SHARED STV_DEFAULT"
__nv_reservedSMEM_offset_0_alias:
	.zero		0
	.zero		64


//--------------------- .nv.constant0.mymatmul_kernel0 --------------------------
	.section	.nv.constant0.mymatmul_kernel0,"a",@progbits
	.sectionflags	@""
	.align	4
.nv.constant0.mymatmul_kernel0:
	.zero		920


//--------------------- SYMBOLS --------------------------

	.type		.nv.reservedSmem.offset0,@object
	.size		.nv.reservedSmem.offset0,0x4
	.type		.nv.reservedSmem.cap,@object
	.size		.nv.reservedSmem.cap,0x4
